	.headerflags	@"EF_CUDA_TEXMODE_UNIFIED EF_CUDA_64BIT_ADDRESS EF_CUDA_ACCELERATORS EF_CUDA_SM90 EF_CUDA_VIRTUAL_SM(EF_CUDA_SM90)"
	.elftype	@"ET_EXEC"


//--------------------- .nv.info                  --------------------------
	.section	.nv.info,"",@"SHT_CUDA_INFO"
	.align	4


	//----- nvinfo : EIATTR_REGCOUNT
	.align		4
        /*0000*/ 	.byte	0x04, 0x2f
        /*0002*/ 	.short	(.L_2 - .L_1)
	.align		4
.L_1:
        /*0004*/ 	.word	index@(triton_per_fused__native_batch_norm_legit_cat_native_batch_norm_backward_0)
        /*0008*/ 	.word	0x00000018


	//----- nvinfo : EIATTR_MIN_STACK_SIZE
	.align		4
.L_2:
        /*000c*/ 	.byte	0x04, 0x12
        /*000e*/ 	.short	(.L_4 - .L_3)
	.align		4
.L_3:
        /*0010*/ 	.word	index@(triton_per_fused__native_batch_norm_legit_cat_native_batch_norm_backward_0)
        /*0014*/ 	.word	0x00000000


	//----- nvinfo : EIATTR_FRAME_SIZE
	.align		4
.L_4:
        /*0018*/ 	.byte	0x04, 0x11
        /*001a*/ 	.short	(.L_6 - .L_5)
	.align		4
.L_5:
        /*001c*/ 	.word	index@(triton_per_fused__native_batch_norm_legit_cat_native_batch_norm_backward_0)
        /*0020*/ 	.word	0x00000000


	//----- nvinfo : EIATTR_MIN_STACK_SIZE
	.align		4
.L_6:
        /*0024*/ 	.byte	0x04, 0x12
        /*0026*/ 	.short	(.L_8 - .L_7)
	.align		4
.L_7:
        /*0028*/ 	.word	index@(triton_per_fused__native_batch_norm_legit_cat_native_batch_norm_backward_0)
        /*002c*/ 	.word	0x00000000
.L_8:


//--------------------- .nv.info.triton_per_fused__native_batch_norm_legit_cat_native_batch_norm_backward_0 --------------------------
	.section	.nv.info.triton_per_fused__native_batch_norm_legit_cat_native_batch_norm_backward_0,"",@"SHT_CUDA_INFO"
	.sectionflags	@""
	.align	4


	//----- nvinfo : EIATTR_CUDA_API_VERSION
	.align		4
        /*0000*/ 	.byte	0x04, 0x37
        /*0002*/ 	.short	(.L_10 - .L_9)
.L_9:
        /*0004*/ 	.word	0x0000007c


	//----- nvinfo : EIATTR_KPARAM_INFO
	.align		4
.L_10:
        /*0008*/ 	.byte	0x04, 0x17
        /*000a*/ 	.short	(.L_12 - .L_11)
.L_11:
        /*000c*/ 	.word	0x00000000
        /*0010*/ 	.short	0x0007
        /*0012*/ 	.short	0x0034
        /*0014*/ 	.byte	0x00, 0xf0, 0x11, 0x00


	//----- nvinfo : EIATTR_KPARAM_INFO
	.align		4
.L_12:
        /*0018*/ 	.byte	0x04, 0x17
        /*001a*/ 	.short	(.L_14 - .L_13)
.L_13:
        /*001c*/ 	.word	0x00000000
        /*0020*/ 	.short	0x0006
        /*0022*/ 	.short	0x0030
        /*0024*/ 	.byte	0x00, 0xf0, 0x11, 0x00


	//----- nvinfo : EIATTR_KPARAM_INFO
	.align		4
.L_14:
        /*0028*/ 	.byte	0x04, 0x17
        /*002a*/ 	.short	(.L_16 - .L_15)
.L_15:
        /*002c*/ 	.word	0x00000000
        /*0030*/ 	.short	0x0005
        /*0032*/ 	.short	0x0028
        /*0034*/ 	.byte	0x00, 0xf4, 0x21, 0x00


	//----- nvinfo : EIATTR_KPARAM_INFO
	.align		4
.L_16:
        /*0038*/ 	.byte	0x04, 0x17
        /*003a*/ 	.short	(.L_18 - .L_17)
.L_17:
        /*003c*/ 	.word	0x00000000
        /*0040*/ 	.short	0x0004
        /*0042*/ 	.short	0x0020
        /*0044*/ 	.byte	0x00, 0xf4, 0x21, 0x00


	//----- nvinfo : EIATTR_KPARAM_INFO
	.align		4
.L_18:
        /*0048*/ 	.byte	0x04, 0x17
        /*004a*/ 	.short	(.L_20 - .L_19)
.L_19:
        /*004c*/ 	.word	0x00000000
        /*0050*/ 	.short	0x0003
        /*0052*/ 	.short	0x0018
        /*0054*/ 	.byte	0x00, 0xf4, 0x21, 0x00


	//----- nvinfo : EIATTR_KPARAM_INFO
	.align		4
.L_20:
        /*0058*/ 	.byte	0x04, 0x17
        /*005a*/ 	.short	(.L_22 - .L_21)
.L_21:
        /*005c*/ 	.word	0x00000000
        /*0060*/ 	.short	0x0002
        /*0062*/ 	.short	0x0010
        /*0064*/ 	.byte	0x00, 0xf4, 0x21, 0x00


	//----- nvinfo : EIATTR_KPARAM_INFO
	.align		4
.L_22:
        /*0068*/ 	.byte	0x04, 0x17
        /*006a*/ 	.short	(.L_24 - .L_23)
.L_23:
        /*006c*/ 	.word	0x00000000
        /*0070*/ 	.short	0x0001
        /*0072*/ 	.short	0x0008
        /*0074*/ 	.byte	0x00, 0xf4, 0x21, 0x00


	//----- nvinfo : EIATTR_KPARAM_INFO
	.align		4
.L_24:
        /*0078*/ 	.byte	0x04, 0x17
        /*007a*/ 	.short	(.L_26 - .L_25)
.L_25:
        /*007c*/ 	.word	0x00000000
        /*0080*/ 	.short	0x0000
        /*0082*/ 	.short	0x0000
        /*0084*/ 	.byte	0x00, 0xf4, 0x21, 0x00


	//----- nvinfo : EIATTR_SPARSE_MMA_MASK
	.align		4
.L_26:
        /*0088*/ 	.byte	0x03, 0x50
        /*008a*/ 	.short	0x0000


	//----- nvinfo : EIATTR_MAXREG_COUNT
	.align		4
        /*008c*/ 	.byte	0x03, 0x1b
        /*008e*/ 	.short	0x00ff


	//----- nvinfo : EIATTR_COOP_GROUP_MASK_REGIDS
	.align		4
        /*0090*/ 	.byte	0x04, 0x29
        /*0092*/ 	.short	(.L_28 - .L_27)


	//   ....[0]....
.L_27:
        /*0094*/ 	.word	0xffffffff


	//   ....[1]....
        /*0098*/ 	.word	0xffffffff


	//   ....[2]....
        /*009c*/ 	.word	0xffffffff


	//   ....[3]....
        /*00a0*/ 	.word	0xffffffff


	//   ....[4]....
        /*00a4*/ 	.word	0xffffffff


	//   ....[5]....
        /*00a8*/ 	.word	0xffffffff


	//----- nvinfo : EIATTR_COOP_GROUP_INSTR_OFFSETS
	.align		4
.L_28:
        /*00ac*/ 	.byte	0x04, 0x28
        /*00ae*/ 	.short	(.L_30 - .L_29)


	//   ....[0]....
.L_29:
        /*00b0*/ 	.word	0x00000270


	//   ....[1]....
        /*00b4*/ 	.word	0x00000290


	//   ....[2]....
        /*00b8*/ 	.word	0x000002b0


	//   ....[3]....
        /*00bc*/ 	.word	0x00000320


	//   ....[4]....
        /*00c0*/ 	.word	0x00000340


	//   ....[5]....
        /*00c4*/ 	.word	0x00000370


	//----- nvinfo : EIATTR_EXIT_INSTR_OFFSETS
	.align		4
.L_30:
        /*00c8*/ 	.byte	0x04, 0x1c
        /*00ca*/ 	.short	(.L_32 - .L_31)


	//   ....[0]....
.L_31:
        /*00cc*/ 	.word	0x000004f0


	//   ....[1]....
        /*00d0*/ 	.word	0x00000530


	//----- nvinfo : EIATTR_REQNTID
	.align		4
.L_32:
        /*00d4*/ 	.byte	0x04, 0x10
        /*00d6*/ 	.short	(.L_34 - .L_33)
.L_33:
        /*00d8*/ 	.word	0x00000040
        /*00dc*/ 	.word	0x00000001
        /*00e0*/ 	.word	0x00000001


	//----- nvinfo : EIATTR_CBANK_PARAM_SIZE
	.align		4
.L_34:
        /*00e4*/ 	.byte	0x03, 0x19
        /*00e6*/ 	.short	0x0038


	//----- nvinfo : EIATTR_PARAM_CBANK
	.align		4
        /*00e8*/ 	.byte	0x04, 0x0a
        /*00ea*/ 	.short	(.L_36 - .L_35)
	.align		4
.L_35:
        /*00ec*/ 	.word	index@(.nv.constant0.triton_per_fused__native_batch_norm_legit_cat_native_batch_norm_backward_0)
        /*00f0*/ 	.short	0x0210
        /*00f2*/ 	.short	0x0038


	//----- nvinfo : EIATTR_SW_WAR
	.align		4
.L_36:
        /*00f4*/ 	.byte	0x04, 0x36
        /*00f6*/ 	.short	(.L_38 - .L_37)
.L_37:
        /*00f8*/ 	.word	0x00000008
.L_38:


//--------------------- .nv.callgraph             --------------------------
	.section	.nv.callgraph,"",@"SHT_CUDA_CALLGRAPH"
	.align	4
	.sectionentsize	8
	.align		4
        /*0000*/ 	.word	0x00000000
	.align		4
        /*0004*/ 	.word	0xffffffff
	.align		4
        /*0008*/ 	.word	0x00000000
	.align		4
        /*000c*/ 	.word	0xfffffffe
	.align		4
        /*0010*/ 	.word	0x00000000
	.align		4
        /*0014*/ 	.word	0xfffffffd
	.align		4
        /*0018*/ 	.word	0x00000000
	.align		4
        /*001c*/ 	.word	0xfffffffc


//--------------------- .nv.constant4             --------------------------
	.section	.nv.constant4,"a",@progbits
	.align	8
	.align		8
.nv.constant4:
        /*0000*/ 	.dword	_$_str


//--------------------- .text.triton_per_fused__native_batch_norm_legit_cat_native_batch_norm_backward_0 --------------------------
	.section	.text.triton_per_fused__native_batch_norm_legit_cat_native_batch_norm_backward_0,"ax",@progbits
	.sectionflags	@"SHF_BARRIERS=1"
	.align	128
        .global         triton_per_fused__native_batch_norm_legit_cat_native_batch_norm_backward_0
        .type           triton_per_fused__native_batch_norm_legit_cat_native_batch_norm_backward_0,@function
        .size           triton_per_fused__native_batch_norm_legit_cat_native_batch_norm_backward_0,(.L_x_1 - triton_per_fused__native_batch_norm_legit_cat_native_batch_norm_backward_0)
        .other          triton_per_fused__native_batch_norm_legit_cat_native_batch_norm_backward_0,@"STO_CUDA_ENTRY STV_DEFAULT"
triton_per_fused__native_batch_norm_legit_cat_native_batch_norm_backward_0:
.text.triton_per_fused__native_batch_norm_legit_cat_native_batch_norm_backward_0:
[----:B------:R-:W0:Y:S01]  /*0000*/  LDC R1, c[0x0][0x28] ;  /* 0x00000a00ff017b82 */ /* 0x000e220000000800 */
[----:B------:R-:W1:Y:S07]  /*0010*/  S2R R4, SR_TID.X ;  /* 0x0000000000047919 */ /* 0x000e6e0000002100 */
[----:B------:R-:W2:Y:S01]  /*0020*/  LDC.64 R10, c[0x0][0x210] ;  /* 0x00008400ff0a7b82 */ /* 0x000ea20000000a00 */
[----:B------:R-:W-:Y:S01]  /*0030*/  ULDC.64 UR6, c[0x0][0x208] ;  /* 0x0000820000067ab9 */ /* 0x000fe20000000a00 */
[----:B------:R-:W3:Y:S06]  /*0040*/  S2R R7, SR_CTAID.X ;  /* 0x0000000000077919 */ /* 0x000eec0000002500 */
[----:B------:R-:W4:Y:S08]  /*0050*/  LDC.64 R14, c[0x0][0x218] ;  /* 0x00008600ff0e7b82 */ /* 0x000f300000000a00 */
[----:B------:R-:W5:Y:S01]  /*0060*/  LDC.64 R16, c[0x0][0x220] ;  /* 0x00008800ff107b82 */ /* 0x000f620000000a00 */
[----:B-1----:R-:W-:-:S02]  /*0070*/  SHF.R.U32.HI R8, RZ, 0x3, R4 ;  /* 0x00000003ff087819 */ /* 0x002fc40000011604 */
[----:B------:R-:W-:Y:S02]  /*0080*/  SHF.L.U32 R0, R4, 0x1, RZ ;  /* 0x0000000104007819 */ /* 0x000fe400000006ff */
[----:B---3--:R-:W-:Y:S02]  /*0090*/  SHF.L.U32 R7, R7, 0x3, RZ ;  /* 0x0000000307077819 */ /* 0x008fe400000006ff */
[----:B------:R-:W-:Y:S02]  /*00a0*/  SGXT.U32 R8, R8, 0x3 ;  /* 0x000000030808781a */ /* 0x000fe40000000000 */
[----:B------:R-:W-:Y:S02]  /*00b0*/  LOP3.LUT R0, R0, 0xe, RZ, 0xc0, !PT ;  /* 0x0000000e00007812 */ /* 0x000fe400078ec0ff */
[----:B------:R-:W-:-:S04]  /*00c0*/  LOP3.LUT R5, R7, R8, RZ, 0xfc, !PT ;  /* 0x0000000807057212 */ /* 0x000fc800078efcff */
[C---:B------:R-:W-:Y:S02]  /*00d0*/  LEA.HI R2, R5.reuse, R5, RZ, 0x1 ;  /* 0x0000000505027211 */ /* 0x040fe400078f08ff */
[----:B------:R-:W-:Y:S02]  /*00e0*/  ISETP.GE.AND P1, PT, R5, 0x8, PT ;  /* 0x000000080500780c */ /* 0x000fe40003f26270 */
[C---:B------:R-:W-:Y:S01]  /*00f0*/  LOP3.LUT R6, R2.reuse, 0xfffffffe, RZ, 0xc0, !PT ;  /* 0xfffffffe02067812 */ /* 0x040fe200078ec0ff */
[----:B------:R-:W-:-:S03]  /*0100*/  IMAD.SHL.U32 R2, R2, 0x20, RZ ;  /* 0x0000002002027824 */ /* 0x000fc600078e00ff */
[----:B------:R-:W-:Y:S02]  /*0110*/  IADD3 R9, R5, -R6, RZ ;  /* 0x8000000605097210 */ /* 0x000fe40007ffe0ff */
[----:B------:R-:W-:-:S03]  /*0120*/  LOP3.LUT R3, R2, 0xffffffc0, RZ, 0xc0, !PT ;  /* 0xffffffc002037812 */ /* 0x000fc600078ec0ff */
[----:B------:R-:W-:-:S05]  /*0130*/  IMAD R6, R9, 0x10, R0 ;  /* 0x0000001009067824 */ /* 0x000fca00078e0200 */
[----:B------:R-:W-:Y:S02]  /*0140*/  IADD3 R6, R6, R3, RZ ;  /* 0x0000000306067210 */ /* 0x000fe40007ffe0ff */
[----:B------:R-:W-:-:S03]  /*0150*/  CS2R R2, SRZ ;  /* 0x0000000000027805 */ /* 0x000fc6000001ff00 */
[----:B--2---:R-:W-:-:S05]  /*0160*/  IMAD.WIDE R12, R6, 0x4, R10 ;  /* 0x00000004060c7825 */ /* 0x004fca00078e020a */
[----:B------:R-:W2:Y:S01]  /*0170*/  @!P1 LDG.E.64 R2, desc[UR6][R12.64] ;  /* 0x000000060c029981 */ /* 0x000ea2000c1e1b00 */
[----:B----4-:R-:W-:-:S04]  /*0180*/  IMAD.WIDE R14, R9, 0x4, R14 ;  /* 0x00000004090e7825 */ /* 0x010fc800078e020e */
[----:B-----5:R-:W-:Y:S01]  /*0190*/  IMAD.WIDE R16, R9, 0x4, R16 ;  /* 0x0000000409107825 */ /* 0x020fe200078e0210 */
[----:B------:R-:W-:-:S03]  /*01a0*/  HFMA2.MMA R9, -RZ, RZ, 0, 0 ;  /* 0x00000000ff097435 */ /* 0x000fc600000001ff */
[----:B------:R-:W-:-:S06]  /*01b0*/  IMAD.MOV.U32 R10, RZ, RZ, RZ ;  /* 0x000000ffff0a7224 */ /* 0x000fcc00078e00ff */
[----:B------:R1:W3:Y:S04]  /*01c0*/  @!P1 LDG.E.EL R10, desc[UR6][R16.64] ;  /* 0x00000006100a9981 */ /* 0x0002e8000c2e1900 */
[----:B------:R4:W3:Y:S01]  /*01d0*/  @!P1 LDG.E.EL R9, desc[UR6][R14.64] ;  /* 0x000000060e099981 */ /* 0x0008e2000c2e1900 */
[----:B------:R-:W5:Y:S01]  /*01e0*/  S2UR UR5, SR_CgaCtaId ;  /* 0x00000000000579c3 */ /* 0x000f620000008800 */
[----:B------:R-:W-:Y:S02]  /*01f0*/  UMOV UR4, 0x400 ;  /* 0x0000040000047882 */ /* 0x000fe40000000000 */
[----:B-----5:R-:W-:-:S06]  /*0200*/  UPRMT UR4, UR5, 0x654, UR4 ;  /* 0x0000065405047896 */ /* 0x020fcc0008000004 */
[----:B-1----:R-:W-:Y:S02]  /*0210*/  LEA R16, R8, UR4, 0x2 ;  /* 0x0000000408107c11 */ /* 0x002fe4000f8e10ff */
[----:B------:R-:W-:Y:S02]  /*0220*/  MOV R8, 0x3d800000 ;  /* 0x3d80000000087802 */ /* 0x000fe40000000f00 */
[----:B--2---:R-:W-:Y:S02]  /*0230*/  SEL R19, R2, RZ, !P1 ;  /* 0x000000ff02137207 */ /* 0x004fe40004800000 */
[----:B------:R-:W-:-:S05]  /*0240*/  SEL R21, R3, RZ, !P1 ;  /* 0x000000ff03157207 */ /* 0x000fca0004800000 */
[----:B------:R-:W-:-:S05]  /*0250*/  FADD R2, R19, R21 ;  /* 0x0000001513027221 */ /* 0x000fca0000000000 */
[----:B------:R-:W-:-:S05]  /*0260*/  FSEL R11, R2, RZ, !P1 ;  /* 0x000000ff020b7208 */ /* 0x000fca0004800000 */
[----:B------:R-:W1:Y:S02]  /*0270*/  SHFL.BFLY PT, R2, R11, 0x4, 0x1f ;  /* 0x0c801f000b027f89 */ /* 0x000e6400000e0000 */
[----:B-1----:R-:W-:-:S05]  /*0280*/  FADD R12, R11, R2 ;  /* 0x000000020b0c7221 */ /* 0x002fca0000000000 */
[----:B------:R-:W1:Y:S02]  /*0290*/  SHFL.BFLY PT, R3, R12, 0x2, 0x1f ;  /* 0x0c401f000c037f89 */ /* 0x000e6400000e0000 */
[----:B-1----:R-:W-:-:S05]  /*02a0*/  FADD R13, R12, R3 ;  /* 0x000000030c0d7221 */ /* 0x002fca0000000000 */
[----:B------:R-:W1:Y:S02]  /*02b0*/  SHFL.BFLY PT, R2, R13, 0x1, 0x1f ;  /* 0x0c201f000d027f89 */ /* 0x000e6400000e0000 */
[----:B-1----:R-:W-:-:S04]  /*02c0*/  FADD R2, R13, R2 ;  /* 0x000000020d027221 */ /* 0x002fc80000000000 */
[C---:B------:R-:W-:Y:S01]  /*02d0*/  FFMA R3, R2.reuse, -0.0625, R21 ;  /* 0xbd80000002037823 */ /* 0x040fe20000000015 */
[----:B------:R-:W-:-:S03]  /*02e0*/  FFMA R2, R2, -0.0625, R19 ;  /* 0xbd80000002027823 */ /* 0x000fc60000000013 */
[----:B----4-:R-:W-:-:S04]  /*02f0*/  FMUL R15, R3, R3 ;  /* 0x00000003030f7220 */ /* 0x010fc80000400000 */
[----:B------:R-:W-:-:S05]  /*0300*/  FFMA R15, R2, R2, R15 ;  /* 0x00000002020f7223 */ /* 0x000fca000000000f */
[----:B------:R-:W-:-:S05]  /*0310*/  FSEL R15, R15, RZ, !P1 ;  /* 0x000000ff0f0f7208 */ /* 0x000fca0004800000 */
[----:B------:R-:W1:Y:S02]  /*0320*/  SHFL.BFLY PT, R14, R15, 0x4, 0x1f ;  /* 0x0c801f000f0e7f89 */ /* 0x000e6400000e0000 */
[----:B-1----:R-:W-:-:S05]  /*0330*/  FADD R14, R15, R14 ;  /* 0x0000000e0f0e7221 */ /* 0x002fca0000000000 */
[----:B------:R-:W1:Y:S02]  /*0340*/  SHFL.BFLY PT, R11, R14, 0x2, 0x1f ;  /* 0x0c401f000e0b7f89 */ /* 0x000e6400000e0000 */
[----:B-1----:R-:W-:Y:S02]  /*0350*/  FADD R12, R14, R11 ;  /* 0x0000000b0e0c7221 */ /* 0x002fe40000000000 */
[----:B------:R-:W1:Y:S03]  /*0360*/  LDC.64 R14, c[0x0][0x228] ;  /* 0x00008a00ff0e7b82 */ /* 0x000e660000000a00 */
[----:B------:R-:W2:Y:S01]  /*0370*/  SHFL.BFLY PT, R13, R12, 0x1, 0x1f ;  /* 0x0c201f000c0d7f89 */ /* 0x000ea200000e0000 */
[----:B------:R-:W-:Y:S01]  /*0380*/  LOP3.LUT R11, R4, 0x7, RZ, 0xc0, !PT ;  /* 0x00000007040b7812 */ /* 0x000fe200078ec0ff */
[----:B--2---:R-:W-:-:S03]  /*0390*/  FADD R17, R12, R13 ;  /* 0x0000000d0c117221 */ /* 0x004fc60000000000 */
[----:B------:R-:W-:Y:S01]  /*03a0*/  LEA R11, R11, UR4, 0x2 ;  /* 0x000000040b0b7c11 */ /* 0x000fe2000f8e10ff */
[----:B------:R-:W2:Y:S01]  /*03b0*/  LDC.64 R12, c[0x0][0x230] ;  /* 0x00008c00ff0c7b82 */ /* 0x000ea20000000a00 */
[----:B------:R4:W-:Y:S07]  /*03c0*/  STS [R16], R17 ;  /* 0x0000001110007388 */ /* 0x0009ee0000000800 */
[----:B------:R-:W-:Y:S01]  /*03d0*/  BAR.SYNC.DEFER_BLOCKING 0x0 ;  /* 0x0000000000007b1d */ /* 0x000fe20000010000 */
[----:B------:R-:W-:-:S06]  /*03e0*/  FFMA R18, R17, R8, 9.9999997473787516356e-06 ;  /* 0x3727c5ac11127423 */ /* 0x000fcc0000000008 */
[----:B------:R-:W4:Y:S01]  /*03f0*/  MUFU.RSQ R18, R18 ;  /* 0x0000001200127308 */ /* 0x000f220000001400 */
[----:B------:R-:W5:Y:S01]  /*0400*/  LDS R11, [R11] ;  /* 0x000000000b0b7984 */ /* 0x000f620000000800 */
[----:B------:R-:W-:Y:S02]  /*0410*/  LOP3.LUT P0, RZ, R4, 0x38, RZ, 0xc0, !PT ;  /* 0x0000003804ff7812 */ /* 0x000fe4000780c0ff */
[----:B------:R-:W-:Y:S02]  /*0420*/  LOP3.LUT R7, R7, 0x7, R4, 0xf8, !PT ;  /* 0x0000000707077812 */ /* 0x000fe400078ef804 */
[----:B------:R-:W-:Y:S02]  /*0430*/  LEA R21, R5, R0, 0x4 ;  /* 0x0000000005157211 */ /* 0x000fe400078e20ff */
[----:B------:R-:W5:Y:S01]  /*0440*/  LDC.64 R4, c[0x0][0x238] ;  /* 0x00008e00ff047b82 */ /* 0x000f620000000a00 */
[----:B------:R-:W-:Y:S01]  /*0450*/  ISETP.LT.AND P0, PT, R7, 0x8, !P0 ;  /* 0x000000080700780c */ /* 0x000fe20004701270 */
[-C--:B----4-:R-:W-:Y:S01]  /*0460*/  FMUL R17, R2, R18.reuse ;  /* 0x0000001202117220 */ /* 0x090fe20000400000 */
[----:B------:R-:W-:Y:S01]  /*0470*/  FMUL R19, R3, R18 ;  /* 0x0000001203137220 */ /* 0x000fe20000400000 */
[----:B-1----:R-:W-:-:S04]  /*0480*/  IMAD.WIDE R14, R6, 0x4, R14 ;  /* 0x00000004060e7825 */ /* 0x002fc800078e020e */
[-CC-:B---3--:R-:W-:Y:S01]  /*0490*/  FFMA R16, R17, R9.reuse, R10.reuse ;  /* 0x0000000911107223 */ /* 0x188fe2000000000a */
[----:B------:R-:W-:Y:S01]  /*04a0*/  FFMA R17, R19, R9, R10 ;  /* 0x0000000913117223 */ /* 0x000fe2000000000a */
[----:B--2---:R-:W-:-:S04]  /*04b0*/  IMAD.WIDE R12, R21, 0x4, R12 ;  /* 0x00000004150c7825 */ /* 0x004fc800078e020c */
[----:B------:R1:W-:Y:S04]  /*04c0*/  @!P1 STG.E.64 desc[UR6][R14.64], R16 ;  /* 0x000000100e009986 */ /* 0x0003e8000c101b06 */
[----:B------:R1:W-:Y:S01]  /*04d0*/  @!P1 STG.E.64 desc[UR6][R12.64], R2 ;  /* 0x000000020c009986 */ /* 0x0003e2000c101b06 */
[----:B-----5:R-:W-:Y:S01]  /*04e0*/  FFMA R11, R11, R8, 9.9999997473787516356e-06 ;  /* 0x3727c5ac0b0b7423 */ /* 0x020fe20000000008 */
[----:B01----:R-:W-:Y:S06]  /*04f0*/  @!P0 EXIT ;  /* 0x000000000000894d */ /* 0x003fec0003800000 */
[----:B------:R-:W0:Y:S01]  /*0500*/  MUFU.RSQ R11, R11 ;  /* 0x0000000b000b7308 */ /* 0x000e220000001400 */
[----:B------:R-:W-:-:S05]  /*0510*/  IMAD.WIDE R4, R7, 0x4, R4 ;  /* 0x0000000407047825 */ /* 0x000fca00078e0204 */
[----:B0-----:R-:W-:Y:S01]  /*0520*/  STG.E desc[UR6][R4.64], R11 ;  /* 0x0000000b04007986 */ /* 0x001fe2000c101906 */
[----:B------:R-:W-:Y:S05]  /*0530*/  EXIT ;  /* 0x000000000000794d */ /* 0x000fea0003800000 */
.L_x_0:
[----:B------:R-:W-:-:S00]  /*0540*/  BRA `(.L_x_0) ;  /* 0xfffffffc00fc7947 */ /* 0x000fc0000383ffff */
[----:B------:R-:W-:-:S00]  /*0550*/  NOP ;  /* 0x0000000000007918 */ /* 0x000fc00000000000 */
        /* <DEDUP_REMOVED lines=10> */
.L_x_1:


//--------------------- .nv.global.init           --------------------------
	.section	.nv.global.init,"aw",@progbits
.nv.global.init:
	.type		_$_str,@object
	.size		_$_str,(.L_0 - _$_str)
_$_str:
        /*0000*/ 	.byte	0x5f, 0x5f, 0x43, 0x55, 0x44, 0x41, 0x5f, 0x46, 0x54, 0x5a, 0x00
.L_0:


//--------------------- .nv.shared.triton_per_fused__native_batch_norm_legit_cat_native_batch_norm_backward_0 --------------------------
	.section	.nv.shared.triton_per_fused__native_batch_norm_legit_cat_native_batch_norm_backward_0,"aw",@nobits
	.sectionflags	@""
	.align	16
	.zero		1024


//--------------------- .nv.constant0.triton_per_fused__native_batch_norm_legit_cat_native_batch_norm_backward_0 --------------------------
	.section	.nv.constant0.triton_per_fused__native_batch_norm_legit_cat_native_batch_norm_backward_0,"a",@progbits
	.sectionflags	@""
	.align	4
.nv.constant0.triton_per_fused__native_batch_norm_legit_cat_native_batch_norm_backward_0:
	.zero		584
